//
// Generated by NVIDIA NVVM Compiler
//
// Compiler Build ID: CL-36424714
// Cuda compilation tools, release 13.0, V13.0.88
// Based on NVVM 20.0.0
//

.version 9.0
.target sm_100
.address_size 64

	// .globl	_Z10tiling_mulPfS_S_i
// _ZZ10tiling_mulPfS_S_iE6tile_a has been demoted
// _ZZ10tiling_mulPfS_S_iE6tile_b has been demoted

.visible .entry _Z10tiling_mulPfS_S_i(
	.param .u64 .ptr .align 1 _Z10tiling_mulPfS_S_i_param_0,
	.param .u64 .ptr .align 1 _Z10tiling_mulPfS_S_i_param_1,
	.param .u64 .ptr .align 1 _Z10tiling_mulPfS_S_i_param_2,
	.param .u32 _Z10tiling_mulPfS_S_i_param_3
)
{
	.reg .pred 	%p<12>;
	.reg .b32 	%r<54>;
	.reg .b32 	%f<180>;
	.reg .b64 	%rd<19>;
	// demoted variable
	.shared .align 4 .b8 _ZZ10tiling_mulPfS_S_iE6tile_a[1024];
	// demoted variable
	.shared .align 4 .b8 _ZZ10tiling_mulPfS_S_iE6tile_b[1024];
	ld.param.u64 	%rd5, [_Z10tiling_mulPfS_S_i_param_0];
	ld.param.u64 	%rd6, [_Z10tiling_mulPfS_S_i_param_1];
	ld.param.u64 	%rd4, [_Z10tiling_mulPfS_S_i_param_2];
	ld.param.u32 	%r30, [_Z10tiling_mulPfS_S_i_param_3];
	cvta.to.global.u64 	%rd1, %rd6;
	cvta.to.global.u64 	%rd2, %rd5;
	mov.u32 	%r32, %ctaid.x;
	mov.u32 	%r33, %ctaid.y;
	mov.u32 	%r1, %tid.x;
	mov.u32 	%r2, %tid.y;
	shl.b32 	%r34, %r33, 4;
	add.s32 	%r3, %r34, %r2;
	shl.b32 	%r4, %r32, 4;
	add.s32 	%r5, %r4, %r1;
	mov.u32 	%r6, %nctaid.x;
	mul.lo.s32 	%r7, %r30, %r3;
	add.s32 	%r8, %r7, %r1;
	mul.lo.s32 	%r9, %r30, %r30;
	shl.b32 	%r35, %r2, 6;
	mov.u32 	%r36, _ZZ10tiling_mulPfS_S_iE6tile_a;
	add.s32 	%r10, %r36, %r35;
	shl.b32 	%r37, %r1, 2;
	add.s32 	%r11, %r10, %r37;
	mov.u32 	%r38, _ZZ10tiling_mulPfS_S_iE6tile_b;
	add.s32 	%r13, %r38, %r37;
	add.s32 	%r12, %r13, %r35;
	setp.eq.s32 	%p1, %r6, 1;
	mov.f32 	%f179, 0f00000000;
	mov.b32 	%r53, 0;
	@%p1 bra 	$L__BB0_12;
	and.b32  	%r39, %r6, -2;
	neg.s32 	%r52, %r39;
	add.s32 	%r40, %r2, 16;
	mad.lo.s32 	%r41, %r30, %r40, %r1;
	add.s32 	%r50, %r41, %r4;
	shl.b32 	%r16, %r30, 5;
	mad.lo.s32 	%r42, %r2, %r30, %r1;
	add.s32 	%r49, %r42, %r4;
	mov.f32 	%f179, 0f00000000;
	mov.u32 	%r51, %r8;
$L__BB0_2:
	setp.ge.s32 	%p2, %r51, %r9;
	mul.wide.s32 	%rd7, %r51, 4;
	add.s64 	%rd3, %rd2, %rd7;
	mov.f32 	%f171, 0f00000000;
	@%p2 bra 	$L__BB0_4;
	ld.global.f32 	%f171, [%rd3];
$L__BB0_4:
	st.shared.f32 	[%r11], %f171;
	setp.ge.s32 	%p3, %r49, %r9;
	mov.f32 	%f172, 0f00000000;
	@%p3 bra 	$L__BB0_6;
	mul.wide.s32 	%rd8, %r49, 4;
	add.s64 	%rd9, %rd1, %rd8;
	ld.global.f32 	%f172, [%rd9];
$L__BB0_6:
	st.shared.f32 	[%r12], %f172;
	ld.shared.f32 	%f26, [%r10];
	ld.shared.f32 	%f27, [%r13];
	fma.rn.f32 	%f28, %f26, %f27, %f179;
	ld.shared.f32 	%f29, [%r10+4];
	ld.shared.f32 	%f30, [%r13+64];
	fma.rn.f32 	%f31, %f29, %f30, %f28;
	ld.shared.f32 	%f32, [%r10+8];
	ld.shared.f32 	%f33, [%r13+128];
	fma.rn.f32 	%f34, %f32, %f33, %f31;
	ld.shared.f32 	%f35, [%r10+12];
	ld.shared.f32 	%f36, [%r13+192];
	fma.rn.f32 	%f37, %f35, %f36, %f34;
	ld.shared.f32 	%f38, [%r10+16];
	ld.shared.f32 	%f39, [%r13+256];
	fma.rn.f32 	%f40, %f38, %f39, %f37;
	ld.shared.f32 	%f41, [%r10+20];
	ld.shared.f32 	%f42, [%r13+320];
	fma.rn.f32 	%f43, %f41, %f42, %f40;
	ld.shared.f32 	%f44, [%r10+24];
	ld.shared.f32 	%f45, [%r13+384];
	fma.rn.f32 	%f46, %f44, %f45, %f43;
	ld.shared.f32 	%f47, [%r10+28];
	ld.shared.f32 	%f48, [%r13+448];
	fma.rn.f32 	%f49, %f47, %f48, %f46;
	ld.shared.f32 	%f50, [%r10+32];
	ld.shared.f32 	%f51, [%r13+512];
	fma.rn.f32 	%f52, %f50, %f51, %f49;
	ld.shared.f32 	%f53, [%r10+36];
	ld.shared.f32 	%f54, [%r13+576];
	fma.rn.f32 	%f55, %f53, %f54, %f52;
	ld.shared.f32 	%f56, [%r10+40];
	ld.shared.f32 	%f57, [%r13+640];
	fma.rn.f32 	%f58, %f56, %f57, %f55;
	ld.shared.f32 	%f59, [%r10+44];
	ld.shared.f32 	%f60, [%r13+704];
	fma.rn.f32 	%f61, %f59, %f60, %f58;
	ld.shared.f32 	%f62, [%r10+48];
	ld.shared.f32 	%f63, [%r13+768];
	fma.rn.f32 	%f64, %f62, %f63, %f61;
	ld.shared.f32 	%f65, [%r10+52];
	ld.shared.f32 	%f66, [%r13+832];
	fma.rn.f32 	%f67, %f65, %f66, %f64;
	ld.shared.f32 	%f68, [%r10+56];
	ld.shared.f32 	%f69, [%r13+896];
	fma.rn.f32 	%f70, %f68, %f69, %f67;
	ld.shared.f32 	%f71, [%r10+60];
	ld.shared.f32 	%f72, [%r13+960];
	fma.rn.f32 	%f6, %f71, %f72, %f70;
	add.s32 	%r43, %r51, 16;
	setp.ge.s32 	%p4, %r43, %r9;
	mov.f32 	%f173, 0f00000000;
	@%p4 bra 	$L__BB0_8;
	ld.global.f32 	%f173, [%rd3+64];
$L__BB0_8:
	st.shared.f32 	[%r11], %f173;
	setp.ge.s32 	%p5, %r50, %r9;
	mov.f32 	%f174, 0f00000000;
	@%p5 bra 	$L__BB0_10;
	mul.wide.s32 	%rd10, %r50, 4;
	add.s64 	%rd11, %rd1, %rd10;
	ld.global.f32 	%f174, [%rd11];
$L__BB0_10:
	st.shared.f32 	[%r12], %f174;
	ld.shared.f32 	%f74, [%r10];
	ld.shared.f32 	%f75, [%r13];
	fma.rn.f32 	%f76, %f74, %f75, %f6;
	ld.shared.f32 	%f77, [%r10+4];
	ld.shared.f32 	%f78, [%r13+64];
	fma.rn.f32 	%f79, %f77, %f78, %f76;
	ld.shared.f32 	%f80, [%r10+8];
	ld.shared.f32 	%f81, [%r13+128];
	fma.rn.f32 	%f82, %f80, %f81, %f79;
	ld.shared.f32 	%f83, [%r10+12];
	ld.shared.f32 	%f84, [%r13+192];
	fma.rn.f32 	%f85, %f83, %f84, %f82;
	ld.shared.f32 	%f86, [%r10+16];
	ld.shared.f32 	%f87, [%r13+256];
	fma.rn.f32 	%f88, %f86, %f87, %f85;
	ld.shared.f32 	%f89, [%r10+20];
	ld.shared.f32 	%f90, [%r13+320];
	fma.rn.f32 	%f91, %f89, %f90, %f88;
	ld.shared.f32 	%f92, [%r10+24];
	ld.shared.f32 	%f93, [%r13+384];
	fma.rn.f32 	%f94, %f92, %f93, %f91;
	ld.shared.f32 	%f95, [%r10+28];
	ld.shared.f32 	%f96, [%r13+448];
	fma.rn.f32 	%f97, %f95, %f96, %f94;
	ld.shared.f32 	%f98, [%r10+32];
	ld.shared.f32 	%f99, [%r13+512];
	fma.rn.f32 	%f100, %f98, %f99, %f97;
	ld.shared.f32 	%f101, [%r10+36];
	ld.shared.f32 	%f102, [%r13+576];
	fma.rn.f32 	%f103, %f101, %f102, %f100;
	ld.shared.f32 	%f104, [%r10+40];
	ld.shared.f32 	%f105, [%r13+640];
	fma.rn.f32 	%f106, %f104, %f105, %f103;
	ld.shared.f32 	%f107, [%r10+44];
	ld.shared.f32 	%f108, [%r13+704];
	fma.rn.f32 	%f109, %f107, %f108, %f106;
	ld.shared.f32 	%f110, [%r10+48];
	ld.shared.f32 	%f111, [%r13+768];
	fma.rn.f32 	%f112, %f110, %f111, %f109;
	ld.shared.f32 	%f113, [%r10+52];
	ld.shared.f32 	%f114, [%r13+832];
	fma.rn.f32 	%f115, %f113, %f114, %f112;
	ld.shared.f32 	%f116, [%r10+56];
	ld.shared.f32 	%f117, [%r13+896];
	fma.rn.f32 	%f118, %f116, %f117, %f115;
	ld.shared.f32 	%f119, [%r10+60];
	ld.shared.f32 	%f120, [%r13+960];
	fma.rn.f32 	%f179, %f119, %f120, %f118;
	add.s32 	%r52, %r52, 2;
	add.s32 	%r51, %r51, 32;
	add.s32 	%r50, %r50, %r16;
	add.s32 	%r49, %r49, %r16;
	setp.ne.s32 	%p6, %r52, 0;
	@%p6 bra 	$L__BB0_2;
	shl.b32 	%r44, %r6, 4;
	and.b32  	%r53, %r44, -32;
$L__BB0_12:
	and.b32  	%r45, %r6, 1;
	setp.eq.b32 	%p7, %r45, 1;
	not.pred 	%p8, %p7;
	@%p8 bra 	$L__BB0_18;
	add.s32 	%r28, %r8, %r53;
	add.s32 	%r46, %r53, %r2;
	mad.lo.s32 	%r29, %r46, %r30, %r5;
	setp.ge.s32 	%p9, %r28, %r9;
	mov.f32 	%f177, 0f00000000;
	@%p9 bra 	$L__BB0_15;
	mul.wide.s32 	%rd12, %r28, 4;
	add.s64 	%rd13, %rd2, %rd12;
	ld.global.f32 	%f177, [%rd13];
$L__BB0_15:
	st.shared.f32 	[%r11], %f177;
	setp.ge.s32 	%p10, %r29, %r9;
	mov.f32 	%f178, 0f00000000;
	@%p10 bra 	$L__BB0_17;
	mul.wide.s32 	%rd14, %r29, 4;
	add.s64 	%rd15, %rd1, %rd14;
	ld.global.f32 	%f178, [%rd15];
$L__BB0_17:
	st.shared.f32 	[%r12], %f178;
	ld.shared.f32 	%f123, [%r10];
	ld.shared.f32 	%f124, [%r13];
	fma.rn.f32 	%f125, %f123, %f124, %f179;
	ld.shared.f32 	%f126, [%r10+4];
	ld.shared.f32 	%f127, [%r13+64];
	fma.rn.f32 	%f128, %f126, %f127, %f125;
	ld.shared.f32 	%f129, [%r10+8];
	ld.shared.f32 	%f130, [%r13+128];
	fma.rn.f32 	%f131, %f129, %f130, %f128;
	ld.shared.f32 	%f132, [%r10+12];
	ld.shared.f32 	%f133, [%r13+192];
	fma.rn.f32 	%f134, %f132, %f133, %f131;
	ld.shared.f32 	%f135, [%r10+16];
	ld.shared.f32 	%f136, [%r13+256];
	fma.rn.f32 	%f137, %f135, %f136, %f134;
	ld.shared.f32 	%f138, [%r10+20];
	ld.shared.f32 	%f139, [%r13+320];
	fma.rn.f32 	%f140, %f138, %f139, %f137;
	ld.shared.f32 	%f141, [%r10+24];
	ld.shared.f32 	%f142, [%r13+384];
	fma.rn.f32 	%f143, %f141, %f142, %f140;
	ld.shared.f32 	%f144, [%r10+28];
	ld.shared.f32 	%f145, [%r13+448];
	fma.rn.f32 	%f146, %f144, %f145, %f143;
	ld.shared.f32 	%f147, [%r10+32];
	ld.shared.f32 	%f148, [%r13+512];
	fma.rn.f32 	%f149, %f147, %f148, %f146;
	ld.shared.f32 	%f150, [%r10+36];
	ld.shared.f32 	%f151, [%r13+576];
	fma.rn.f32 	%f152, %f150, %f151, %f149;
	ld.shared.f32 	%f153, [%r10+40];
	ld.shared.f32 	%f154, [%r13+640];
	fma.rn.f32 	%f155, %f153, %f154, %f152;
	ld.shared.f32 	%f156, [%r10+44];
	ld.shared.f32 	%f157, [%r13+704];
	fma.rn.f32 	%f158, %f156, %f157, %f155;
	ld.shared.f32 	%f159, [%r10+48];
	ld.shared.f32 	%f160, [%r13+768];
	fma.rn.f32 	%f161, %f159, %f160, %f158;
	ld.shared.f32 	%f162, [%r10+52];
	ld.shared.f32 	%f163, [%r13+832];
	fma.rn.f32 	%f164, %f162, %f163, %f161;
	ld.shared.f32 	%f165, [%r10+56];
	ld.shared.f32 	%f166, [%r13+896];
	fma.rn.f32 	%f167, %f165, %f166, %f164;
	ld.shared.f32 	%f168, [%r10+60];
	ld.shared.f32 	%f169, [%r13+960];
	fma.rn.f32 	%f179, %f168, %f169, %f167;
$L__BB0_18:
	max.s32 	%r47, %r3, %r5;
	setp.ge.s32 	%p11, %r47, %r30;
	@%p11 bra 	$L__BB0_20;
	add.s32 	%r48, %r7, %r5;
	cvta.to.global.u64 	%rd16, %rd4;
	mul.wide.u32 	%rd17, %r48, 4;
	add.s64 	%rd18, %rd16, %rd17;
	st.global.f32 	[%rd18], %f179;
$L__BB0_20:
	ret;

}


// ===== COMPILED SASS (sm_100) =====

	.target	sm_100

	.elftype	@"ET_EXEC"


//--------------------- .note.nv.tkinfo           --------------------------
	.section	.note.nv.tkinfo,"",@"SHT_NOTE"
	.sectionflags	@"SHF_NOTE_NV_TKINFO"
	.tkinfo
        /*0018*/ 	.word	0x00000002
        /*0030*/ 	.string	""
        /*0030*/ 	.string	"ptxas"
        /*0030*/ 	.string	"Cuda compilation tools, release 13.0, V13.0.88"
        /*0030*/ 	.string	"Build cuda_13.0.r13.0/compiler.36424714_0"
        /*0030*/ 	.string	"-arch sm_100 -m 64 "



//--------------------- .note.nv.cuinfo           --------------------------
	.section	.note.nv.cuinfo,"",@"SHT_NOTE"
	.sectionflags	@"SHF_NOTE_NV_CUINFO"
        /*0018*/ 	.short	0x0002
        /*001a*/ 	.short	0x0064
        /*001c*/ 	.short	0x0082
	.zero		2


//--------------------- .nv.info                  --------------------------
	.section	.nv.info,"",@"SHT_CUDA_INFO"
	.align	4


	//----- nvinfo : EIATTR_REGCOUNT
	.align		4
        /*0000*/ 	.byte	0x04, 0x2f
        /*0002*/ 	.short	(.L_1 - .L_0)
	.align		4
.L_0:
        /*0004*/ 	.word	index@(_Z10tiling_mulPfS_S_i)
        /*0008*/ 	.word	0x00000020


	//----- nvinfo : EIATTR_FRAME_SIZE
	.align		4
.L_1:
        /*000c*/ 	.byte	0x04, 0x11
        /*000e*/ 	.short	(.L_3 - .L_2)
	.align		4
.L_2:
        /*0010*/ 	.word	index@(_Z10tiling_mulPfS_S_i)
        /*0014*/ 	.word	0x00000000


	//----- nvinfo : EIATTR_MIN_STACK_SIZE
	.align		4
.L_3:
        /*0018*/ 	.byte	0x04, 0x12
        /*001a*/ 	.short	(.L_5 - .L_4)
	.align		4
.L_4:
        /*001c*/ 	.word	index@(_Z10tiling_mulPfS_S_i)
        /*0020*/ 	.word	0x00000000
.L_5:


//--------------------- .nv.compat                --------------------------
	.section	.nv.compat,"",@"SHT_CUDA_COMPAT_INFO"
	.align	4
        /*0000*/ 	.byte	0x02, 0x09, 0x00, 0x00, 0x02, 0x02, 0x01, 0x00, 0x02, 0x05, 0x05, 0x00, 0x03, 0x07, 0x01, 0x01
        /*0010*/ 	.byte	0x02, 0x03, 0x00, 0x00, 0x02, 0x06, 0x01, 0x00, 0x04, 0x0b, 0x08, 0x00, 0x09, 0x00, 0x00, 0x00
        /*0020*/ 	.byte	0x00, 0x00, 0x00, 0x00


//--------------------- .nv.info._Z10tiling_mulPfS_S_i --------------------------
	.section	.nv.info._Z10tiling_mulPfS_S_i,"",@"SHT_CUDA_INFO"
	.sectionflags	@""
	.align	4


	//----- nvinfo : EIATTR_CUDA_API_VERSION
	.align		4
        /*0000*/ 	.byte	0x04, 0x37
        /*0002*/ 	.short	(.L_7 - .L_6)
.L_6:
        /*0004*/ 	.word	0x00000082


	//----- nvinfo : EIATTR_KPARAM_INFO
	.align		4
.L_7:
        /*0008*/ 	.byte	0x04, 0x17
        /*000a*/ 	.short	(.L_9 - .L_8)
.L_8:
        /*000c*/ 	.word	0x00000000
        /*0010*/ 	.short	0x0003
        /*0012*/ 	.short	0x0018
        /*0014*/ 	.byte	0x00, 0xf0, 0x11, 0x00


	//----- nvinfo : EIATTR_KPARAM_INFO
	.align		4
.L_9:
        /*0018*/ 	.byte	0x04, 0x17
        /*001a*/ 	.short	(.L_11 - .L_10)
.L_10:
        /*001c*/ 	.word	0x00000000
        /*0020*/ 	.short	0x0002
        /*0022*/ 	.short	0x0010
        /*0024*/ 	.byte	0x00, 0xf5, 0x21, 0x00


	//----- nvinfo : EIATTR_KPARAM_INFO
	.align		4
.L_11:
        /*0028*/ 	.byte	0x04, 0x17
        /*002a*/ 	.short	(.L_13 - .L_12)
.L_12:
        /*002c*/ 	.word	0x00000000
        /*0030*/ 	.short	0x0001
        /*0032*/ 	.short	0x0008
        /*0034*/ 	.byte	0x00, 0xf5, 0x21, 0x00


	//----- nvinfo : EIATTR_KPARAM_INFO
	.align		4
.L_13:
        /*0038*/ 	.byte	0x04, 0x17
        /*003a*/ 	.short	(.L_15 - .L_14)
.L_14:
        /*003c*/ 	.word	0x00000000
        /*0040*/ 	.short	0x0000
        /*0042*/ 	.short	0x0000
        /*0044*/ 	.byte	0x00, 0xf5, 0x21, 0x00


	//----- nvinfo : EIATTR_SPARSE_MMA_MASK
	.align		4
.L_15:
        /*0048*/ 	.byte	0x03, 0x50
        /*004a*/ 	.short	0x0000


	//----- nvinfo : EIATTR_MAXREG_COUNT
	.align		4
        /*004c*/ 	.byte	0x03, 0x1b
        /*004e*/ 	.short	0x00ff


	//----- nvinfo : EIATTR_MERCURY_ISA_VERSION
	.align		4
        /*0050*/ 	.byte	0x03, 0x5f
        /*0052*/ 	.short	0x0101


	//----- nvinfo : EIATTR_VRC_CTA_INIT_COUNT
	.align		4
        /*0054*/ 	.byte	0x02, 0x4a
	.zero		1
	.zero		1


	//----- nvinfo : EIATTR_EXIT_INSTR_OFFSETS
	.align		4
        /*0058*/ 	.byte	0x04, 0x1c
        /*005a*/ 	.short	(.L_17 - .L_16)


	//   ....[0]....
.L_16:
        /*005c*/ 	.word	0x00000c20


	//   ....[1]....
        /*0060*/ 	.word	0x00000c70


	//----- nvinfo : EIATTR_CBANK_PARAM_SIZE
	.align		4
.L_17:
        /*0064*/ 	.byte	0x03, 0x19
        /*0066*/ 	.short	0x001c


	//----- nvinfo : EIATTR_PARAM_CBANK
	.align		4
        /*0068*/ 	.byte	0x04, 0x0a
        /*006a*/ 	.short	(.L_19 - .L_18)
	.align		4
.L_18:
        /*006c*/ 	.word	index@(.nv.constant0._Z10tiling_mulPfS_S_i)
        /*0070*/ 	.short	0x0380
        /*0072*/ 	.short	0x001c


	//----- nvinfo : EIATTR_SW_WAR
	.align		4
.L_19:
        /*0074*/ 	.byte	0x04, 0x36
        /*0076*/ 	.short	(.L_21 - .L_20)
.L_20:
        /*0078*/ 	.word	0x00000008
.L_21:


//--------------------- .nv.callgraph             --------------------------
	.section	.nv.callgraph,"",@"SHT_CUDA_CALLGRAPH"
	.align	4
	.sectionentsize	8
	.align		4
        /*0000*/ 	.word	0x00000000
	.align		4
        /*0004*/ 	.word	0xffffffff
	.align		4
        /*0008*/ 	.word	0x00000000
	.align		4
        /*000c*/ 	.word	0xfffffffe
	.align		4
        /*0010*/ 	.word	0x00000000
	.align		4
        /*0014*/ 	.word	0xfffffffd
	.align		4
        /*0018*/ 	.word	0x00000000
	.align		4
        /*001c*/ 	.word	0xfffffffc


//--------------------- .text._Z10tiling_mulPfS_S_i --------------------------
	.section	.text._Z10tiling_mulPfS_S_i,"ax",@progbits
	.align	128
        .global         _Z10tiling_mulPfS_S_i
        .type           _Z10tiling_mulPfS_S_i,@function
        .size           _Z10tiling_mulPfS_S_i,(.L_x_4 - _Z10tiling_mulPfS_S_i)
        .other          _Z10tiling_mulPfS_S_i,@"STO_CUDA_ENTRY STV_DEFAULT"
_Z10tiling_mulPfS_S_i:
.text._Z10tiling_mulPfS_S_i:
[----:B------:R-:W-:Y:S01]  /*0000*/  LDC R1, c[0x0][0x37c] ;  /* 0x0000df00ff017b82 */ /* 0x000fe20000000800 */
[----:B------:R-:W0:Y:S07]  /*0010*/  S2R R0, SR_CTAID.Y ;  /* 0x0000000000007919 */ /* 0x000e2e0000002600 */
[----:B------:R-:W1:Y:S01]  /*0020*/  S2UR UR6, SR_CgaCtaId ;  /* 0x00000000000679c3 */ /* 0x000e620000008800 */
[----:B------:R-:W2:Y:S01]  /*0030*/  LDCU UR7, c[0x0][0x370] ;  /* 0x00006e00ff0777ac */ /* 0x000ea20008000800 */
[----:B------:R-:W-:Y:S01]  /*0040*/  HFMA2 R27, -RZ, RZ, 0, 0 ;  /* 0x00000000ff1b7431 */ /* 0x000fe200000001ff */
[----:B------:R-:W0:Y:S01]  /*0050*/  S2R R13, SR_TID.Y ;  /* 0x00000000000d7919 */ /* 0x000e220000002200 */
[----:B------:R-:W3:Y:S01]  /*0060*/  LDCU UR10, c[0x0][0x398] ;  /* 0x00007300ff0a77ac */ /* 0x000ee20008000800 */
[----:B------:R-:W4:Y:S01]  /*0070*/  S2R R7, SR_TID.X ;  /* 0x0000000000077919 */ /* 0x000f220000002100 */
[----:B------:R-:W-:Y:S01]  /*0080*/  UMOV UR4, 0x400 ;  /* 0x0000040000047882 */ /* 0x000fe20000000000 */
[----:B------:R-:W0:Y:S01]  /*0090*/  LDCU.64 UR8, c[0x0][0x358] ;  /* 0x00006b00ff0877ac */ /* 0x000e220008000a00 */
[----:B------:R-:W5:Y:S01]  /*00a0*/  S2R R4, SR_CTAID.X ;  /* 0x0000000000047919 */ /* 0x000f620000002500 */
[----:B------:R-:W-:-:S02]  /*00b0*/  UIADD3 UR5, UPT, UPT, UR4, 0x400, URZ ;  /* 0x0000040004057890 */ /* 0x000fc4000fffe0ff */
[----:B--2---:R-:W-:Y:S01]  /*00c0*/  UISETP.NE.AND UP0, UPT, UR7, 0x1, UPT ;  /* 0x000000010700788c */ /* 0x004fe2000bf05270 */
[----:B---3--:R-:W-:Y:S01]  /*00d0*/  MOV R22, UR10 ;  /* 0x0000000a00167c02 */ /* 0x008fe20008000f00 */
[----:B-1----:R-:W-:Y:S02]  /*00e0*/  ULEA UR4, UR6, UR4, 0x18 ;  /* 0x0000000406047291 */ /* 0x002fe4000f8ec0ff */
[----:B------:R-:W-:Y:S02]  /*00f0*/  ULEA UR5, UR6, UR5, 0x18 ;  /* 0x0000000506057291 */ /* 0x000fe4000f8ec0ff */
[-C--:B------:R-:W-:Y:S01]  /*0100*/  IMAD R20, R22, R22.reuse, RZ ;  /* 0x0000001616147224 */ /* 0x080fe200078e02ff */
[----:B0-----:R-:W-:Y:S02]  /*0110*/  LEA R0, R0, R13, 0x4 ;  /* 0x0000000d00007211 */ /* 0x001fe400078e20ff */
[----:B------:R-:W-:Y:S01]  /*0120*/  LEA R2, R13, UR4, 0x6 ;  /* 0x000000040d027c11 */ /* 0x000fe2000f8e30ff */
[----:B------:R-:W-:Y:S01]  /*0130*/  UMOV UR4, URZ ;  /* 0x000000ff00047c82 */ /* 0x000fe20008000000 */
[C---:B----4-:R-:W-:Y:S01]  /*0140*/  LEA R16, R7.reuse, UR5, 0x2 ;  /* 0x0000000507107c11 */ /* 0x050fe2000f8e10ff */
[----:B------:R-:W-:Y:S01]  /*0150*/  IMAD R21, R0, R22, R7 ;  /* 0x0000001600157224 */ /* 0x000fe200078e0207 */
[----:B------:R-:W-:-:S02]  /*0160*/  LEA R19, R7, R2, 0x2 ;  /* 0x0000000207137211 */ /* 0x000fc400078e10ff */
[----:B-----5:R-:W-:Y:S02]  /*0170*/  LEA R3, R4, R7, 0x4 ;  /* 0x0000000704037211 */ /* 0x020fe400078e20ff */
[----:B------:R-:W-:Y:S01]  /*0180*/  LEA R18, R13, R16, 0x6 ;  /* 0x000000100d127211 */ /* 0x000fe200078e30ff */
[----:B------:R-:W-:Y:S06]  /*0190*/  BRA.U !UP0, `(.L_x_0) ;  /* 0x0000000508c07547 */ /* 0x000fec000b800000 */
[----:B------:R-:W0:Y:S01]  /*01a0*/  LDC R12, c[0x0][0x398] ;  /* 0x0000e600ff0c7b82 */ /* 0x000e220000000800 */
[C---:B------:R-:W-:Y:S01]  /*01b0*/  IADD3 R5, PT, PT, R13.reuse, 0x10, RZ ;  /* 0x000000100d057810 */ /* 0x040fe20007ffe0ff */
[-CC-:B------:R-:W-:Y:S01]  /*01c0*/  IMAD R15, R13, R22.reuse, R7.reuse ;  /* 0x000000160d0f7224 */ /* 0x180fe200078e0207 */
[----:B------:R-:W-:Y:S01]  /*01d0*/  ULOP3.LUT UR4, UR7, 0xfffffffe, URZ, 0xc0, !UPT ;  /* 0xfffffffe07047892 */ /* 0x000fe2000f8ec0ff */
[----:B------:R-:W-:Y:S02]  /*01e0*/  MOV R27, RZ ;  /* 0x000000ff001b7202 */ /* 0x000fe40000000f00 */
[----:B------:R-:W-:Y:S01]  /*01f0*/  IMAD R5, R5, R22, R7 ;  /* 0x0000001605057224 */ /* 0x000fe200078e0207 */
[C---:B------:R-:W-:Y:S01]  /*0200*/  LEA R15, R4.reuse, R15, 0x4 ;  /* 0x0000000f040f7211 */ /* 0x040fe200078e20ff */
[----:B------:R-:W1:Y:S01]  /*0210*/  LDC.64 R24, c[0x0][0x380] ;  /* 0x0000e000ff187b82 */ /* 0x000e620000000a00 */
[----:B------:R-:W-:Y:S01]  /*0220*/  MOV R14, R21 ;  /* 0x00000015000e7202 */ /* 0x000fe20000000f00 */
[----:B------:R-:W-:Y:S01]  /*0230*/  UIADD3 UR4, UPT, UPT, -UR4, URZ, URZ ;  /* 0x000000ff04047290 */ /* 0x000fe2000fffe1ff */
[----:B------:R-:W-:-:S11]  /*0240*/  LEA R17, R4, R5, 0x4 ;  /* 0x0000000504117211 */ /* 0x000fd600078e20ff */
.L_x_1:
[-C--:B------:R-:W-:Y:S02]  /*0250*/  ISETP.GE.AND P1, PT, R15, R20.reuse, PT ;  /* 0x000000140f00720c */ /* 0x080fe40003f26270 */
[----:B------:R-:W-:Y:S02]  /*0260*/  CS2R R6, SRZ ;  /* 0x0000000000067805 */ /* 0x000fe4000001ff00 */
[C---:B------:R-:W-:Y:S01]  /*0270*/  ISETP.GE.AND P0, PT, R14.reuse, R20, PT ;  /* 0x000000140e00720c */ /* 0x040fe20003f06270 */
[----:B-1----:R-:W-:-:S08]  /*0280*/  IMAD.WIDE R10, R14, 0x4, R24 ;  /* 0x000000040e0a7825 */ /* 0x002fd000078e0218 */
[----:B------:R-:W1:Y:S04]  /*0290*/  @!P1 LDC.64 R4, c[0x0][0x388] ;  /* 0x0000e200ff049b82 */ /* 0x000e680000000a00 */
[----:B------:R-:W2:Y:S01]  /*02a0*/  @!P0 LDG.E R6, desc[UR8][R10.64] ;  /* 0x000000080a068981 */ /* 0x000ea2000c1e1900 */
[----:B-1----:R-:W-:-:S05]  /*02b0*/  @!P1 IMAD.WIDE R28, R15, 0x4, R4 ;  /* 0x000000040f1c9825 */ /* 0x002fca00078e0204 */
[----:B------:R-:W3:Y:S01]  /*02c0*/  @!P1 LDG.E R7, desc[UR8][R28.64] ;  /* 0x000000081c079981 */ /* 0x000ee2000c1e1900 */
[----:B------:R-:W-:Y:S02]  /*02d0*/  ISETP.GE.AND P1, PT, R17, R20, PT ;  /* 0x000000141100720c */ /* 0x000fe40003f26270 */
[----:B------:R-:W-:-:S11]  /*02e0*/  IADD3 R5, PT, PT, R14, 0x10, RZ ;  /* 0x000000100e057810 */ /* 0x000fd60007ffe0ff */
[----:B------:R-:W1:Y:S01]  /*02f0*/  @!P1 LDC.64 R8, c[0x0][0x388] ;  /* 0x0000e200ff089b82 */ /* 0x000e620000000a00 */
[----:B------:R-:W-:Y:S02]  /*0300*/  ISETP.GE.AND P0, PT, R5, R20, PT ;  /* 0x000000140500720c */ /* 0x000fe40003f06270 */
[----:B------:R-:W-:-:S11]  /*0310*/  CS2R R22, SRZ ;  /* 0x0000000000167805 */ /* 0x000fd6000001ff00 */
[----:B------:R4:W5:Y:S01]  /*0320*/  @!P0 LDG.E R22, desc[UR8][R10.64+0x40] ;  /* 0x000040080a168981 */ /* 0x000962000c1e1900 */
[----:B-1----:R-:W-:-:S05]  /*0330*/  @!P1 IMAD.WIDE R8, R17, 0x4, R8 ;  /* 0x0000000411089825 */ /* 0x002fca00078e0208 */
[----:B------:R1:W5:Y:S04]  /*0340*/  @!P1 LDG.E R23, desc[UR8][R8.64] ;  /* 0x0000000808179981 */ /* 0x000368000c1e1900 */
[----:B--2---:R-:W-:Y:S04]  /*0350*/  STS [R19], R6 ;  /* 0x0000000613007388 */ /* 0x004fe80000000800 */
[----:B---3--:R-:W-:Y:S04]  /*0360*/  STS [R18], R7 ;  /* 0x0000000712007388 */ /* 0x008fe80000000800 */
[----:B------:R-:W-:Y:S04]  /*0370*/  LDS R26, [R16] ;  /* 0x00000000101a7984 */ /* 0x000fe80000000800 */
[----:B------:R-:W2:Y:S04]  /*0380*/  LDS.128 R4, [R2] ;  /* 0x0000000002047984 */ /* 0x000ea80000000c00 */
[----:B------:R-:W3:Y:S04]  /*0390*/  LDS R29, [R16+0x40] ;  /* 0x00004000101d7984 */ /* 0x000ee80000000800 */
[----:B----4-:R-:W-:Y:S04]  /*03a0*/  LDS R10, [R16+0x100] ;  /* 0x00010000100a7984 */ /* 0x010fe80000000800 */
[----:B------:R-:W-:Y:S04]  /*03b0*/  LDS R11, [R16+0x140] ;  /* 0x00014000100b7984 */ /* 0x000fe80000000800 */
[----:B-1----:R-:W-:Y:S04]  /*03c0*/  LDS R8, [R16+0x180] ;  /* 0x0001800010087984 */ /* 0x002fe80000000800 */
[----:B------:R-:W-:Y:S01]  /*03d0*/  LDS R9, [R16+0x1c0] ;  /* 0x0001c00010097984 */ /* 0x000fe20000000800 */
[----:B--2---:R-:W-:-:S03]  /*03e0*/  FFMA R4, R4, R26, R27 ;  /* 0x0000001a04047223 */ /* 0x004fc6000000001b */
[----:B------:R-:W1:Y:S04]  /*03f0*/  LDS R26, [R16+0x80] ;  /* 0x00008000101a7984 */ /* 0x000e680000000800 */
[----:B------:R-:W2:Y:S01]  /*0400*/  LDS R27, [R16+0xc0] ;  /* 0x0000c000101b7984 */ /* 0x000ea20000000800 */
[----:B---3--:R-:W-:-:S04]  /*0410*/  FFMA R5, R29, R5, R4 ;  /* 0x000000051d057223 */ /* 0x008fc80000000004 */
[----:B-1----:R-:W-:-:S04]  /*0420*/  FFMA R6, R26, R6, R5 ;  /* 0x000000061a067223 */ /* 0x002fc80000000005 */
[----:B--2---:R-:W-:Y:S02]  /*0430*/  FFMA R27, R27, R7, R6 ;  /* 0x000000071b1b7223 */ /* 0x004fe40000000006 */
[----:B------:R-:W1:Y:S02]  /*0440*/  LDS.128 R4, [R2+0x10] ;  /* 0x0000100002047984 */ /* 0x000e640000000c00 */
[----:B-1----:R-:W-:Y:S02]  /*0450*/  FFMA R4, R4, R10, R27 ;  /* 0x0000000a04047223 */ /* 0x002fe4000000001b */
[----:B------:R-:W-:Y:S02]  /*0460*/  LDS R27, [R16+0x380] ;  /* 0x00038000101b7984 */ /* 0x000fe40000000800 */
[----:B------:R-:W-:Y:S02]  /*0470*/  FFMA R5, R11, R5, R4 ;  /* 0x000000050b057223 */ /* 0x000fe40000000004 */
[----:B------:R-:W-:Y:S02]  /*0480*/  LDS R11, [R16+0x240] ;  /* 0x00024000100b7984 */ /* 0x000fe40000000800 */
[----:B------:R-:W-:-:S02]  /*0490*/  FFMA R6, R8, R6, R5 ;  /* 0x0000000608067223 */ /* 0x000fc40000000005 */
[----:B------:R-:W-:Y:S02]  /*04a0*/  LDS R8, [R16+0x200] ;  /* 0x0002000010087984 */ /* 0x000fe40000000800 */
[----:B------:R-:W-:Y:S02]  /*04b0*/  FFMA R9, R9, R7, R6 ;  /* 0x0000000709097223 */ /* 0x000fe40000000006 */
[----:B------:R-:W1:Y:S02]  /*04c0*/  LDS.128 R4, [R2+0x20] ;  /* 0x0000200002047984 */ /* 0x000e640000000c00 */
[----:B-1----:R-:W-:Y:S02]  /*04d0*/  FFMA R4, R4, R8, R9 ;  /* 0x0000000804047223 */ /* 0x002fe40000000009 */
[----:B------:R-:W1:Y:S04]  /*04e0*/  LDS R8, [R16+0x280] ;  /* 0x0002800010087984 */ /* 0x000e680000000800 */
[----:B------:R-:W2:Y:S01]  /*04f0*/  LDS R9, [R16+0x2c0] ;  /* 0x0002c00010097984 */ /* 0x000ea20000000800 */
[----:B------:R-:W-:-:S03]  /*0500*/  FFMA R5, R11, R5, R4 ;  /* 0x000000050b057223 */ /* 0x000fc60000000004 */
[----:B------:R-:W-:Y:S01]  /*0510*/  LDS R11, [R16+0x340] ;  /* 0x00034000100b7984 */ /* 0x000fe20000000800 */
[----:B-1----:R-:W-:-:S03]  /*0520*/  FFMA R6, R8, R6, R5 ;  /* 0x0000000608067223 */ /* 0x002fc60000000005 */
[----:B------:R-:W-:Y:S01]  /*0530*/  LDS R8, [R16+0x300] ;  /* 0x0003000010087984 */ /* 0x000fe20000000800 */
[----:B--2---:R-:W-:-:S03]  /*0540*/  FFMA R9, R9, R7, R6 ;  /* 0x0000000709097223 */ /* 0x004fc60000000006 */
[----:B------:R-:W1:Y:S02]  /*0550*/  LDS.128 R4, [R2+0x30] ;  /* 0x0000300002047984 */ /* 0x000e640000000c00 */
[----:B-1----:R-:W-:Y:S02]  /*0560*/  FFMA R8, R4, R8, R9 ;  /* 0x0000000804087223 */ /* 0x002fe40000000009 */
[----:B------:R-:W1:Y:S02]  /*0570*/  LDS R4, [R16+0x3c0] ;  /* 0x0003c00010047984 */ /* 0x000e640000000800 */
[----:B------:R-:W-:Y:S02]  /*0580*/  FFMA R28, R11, R5, R8 ;  /* 0x000000050b1c7223 */ /* 0x000fe40000000008 */
[----:B-----5:R-:W-:Y:S04]  /*0590*/  STS [R19], R22 ;  /* 0x0000001613007388 */ /* 0x020fe80000000800 */
[----:B------:R-:W-:Y:S04]  /*05a0*/  STS [R18], R23 ;  /* 0x0000001712007388 */ /* 0x000fe80000000800 */
[----:B------:R-:W-:Y:S04]  /*05b0*/  LDS R29, [R16] ;  /* 0x00000000101d7984 */ /* 0x000fe80000000800 */
[----:B------:R-:W2:Y:S04]  /*05c0*/  LDS.128 R8, [R2] ;  /* 0x0000000002087984 */ /* 0x000ea80000000c00 */
[----:B------:R-:W3:Y:S01]  /*05d0*/  LDS R26, [R16+0x40] ;  /* 0x00004000101a7984 */ /* 0x000ee20000000800 */
[----:B------:R-:W-:-:S03]  /*05e0*/  FFMA R5, R27, R6, R28 ;  /* 0x000000061b057223 */ /* 0x000fc6000000001c */
[----:B------:R-:W4:Y:S04]  /*05f0*/  LDS R27, [R16+0x80] ;  /* 0x00008000101b7984 */ /* 0x000f280000000800 */
[----:B------:R-:W-:Y:S04]  /*0600*/  LDS R22, [R16+0x140] ;  /* 0x0001400010167984 */ /* 0x000fe80000000800 */
[----:B------:R-:W-:Y:S01]  /*0610*/  LDS R23, [R16+0x180] ;  /* 0x0001800010177984 */ /* 0x000fe20000000800 */
[----:B-1----:R-:W-:-:S04]  /*0620*/  FFMA R5, R4, R7, R5 ;  /* 0x0000000704057223 */ /* 0x002fc80000000005 */
[----:B--2---:R-:W-:Y:S02]  /*0630*/  FFMA R29, R8, R29, R5 ;  /* 0x0000001d081d7223 */ /* 0x004fe40000000005 */
[----:B------:R-:W1:Y:S02]  /*0640*/  LDS R8, [R16+0xc0] ;  /* 0x0000c00010087984 */ /* 0x000e640000000800 */
[----:B---3--:R-:W-:Y:S02]  /*0650*/  FFMA R26, R26, R9, R29 ;  /* 0x000000091a1a7223 */ /* 0x008fe4000000001d */
[----:B------:R-:W-:Y:S04]  /*0660*/  LDS R9, [R16+0x100] ;  /* 0x0001000010097984 */ /* 0x000fe80000000800 */
[----:B------:R-:W2:Y:S01]  /*0670*/  LDS.128 R4, [R2+0x10] ;  /* 0x0000100002047984 */ /* 0x000ea20000000c00 */
[----:B----4-:R-:W-:-:S04]  /*0680*/  FFMA R27, R27, R10, R26 ;  /* 0x0000000a1b1b7223 */ /* 0x010fc8000000001a */
[----:B-1----:R-:W-:Y:S02]  /*0690*/  FFMA R11, R8, R11, R27 ;  /* 0x0000000b080b7223 */ /* 0x002fe4000000001b */
[----:B------:R-:W-:Y:S02]  /*06a0*/  LDS R27, [R16+0x200] ;  /* 0x00020000101b7984 */ /* 0x000fe40000000800 */
[----:B--2---:R-:W-:Y:S02]  /*06b0*/  FFMA R9, R4, R9, R11 ;  /* 0x0000000904097223 */ /* 0x004fe4000000000b */
[----:B------:R-:W1:Y:S02]  /*06c0*/  LDS R4, [R16+0x1c0] ;  /* 0x0001c00010047984 */ /* 0x000e640000000800 */
[----:B------:R-:W-:Y:S02]  /*06d0*/  FFMA R26, R22, R5, R9 ;  /* 0x00000005161a7223 */ /* 0x000fe40000000009 */
[----:B------:R-:W2:Y:S04]  /*06e0*/  LDS.128 R8, [R2+0x20] ;  /* 0x0000200002087984 */ /* 0x000ea80000000c00 */
[----:B------:R-:W3:Y:S01]  /*06f0*/  LDS R22, [R16+0x240] ;  /* 0x0002400010167984 */ /* 0x000ee20000000800 */
[----:B------:R-:W-:-:S03]  /*0700*/  FFMA R5, R23, R6, R26 ;  /* 0x0000000617057223 */ /* 0x000fc6000000001a */
[----:B------:R-:W4:Y:S01]  /*0710*/  LDS R23, [R16+0x280] ;  /* 0x0002800010177984 */ /* 0x000f220000000800 */
[----:B-1----:R-:W-:-:S04]  /*0720*/  FFMA R5, R4, R7, R5 ;  /* 0x0000000704057223 */ /* 0x002fc80000000005 */
[----:B--2---:R-:W-:Y:S02]  /*0730*/  FFMA R5, R8, R27, R5 ;  /* 0x0000001b08057223 */ /* 0x004fe40000000005 */
[----:B------:R-:W1:Y:S02]  /*0740*/  LDS R8, [R16+0x2c0] ;  /* 0x0002c00010087984 */ /* 0x000e640000000800 */
[----:B---3--:R-:W-:Y:S02]  /*0750*/  FFMA R22, R22, R9, R5 ;  /* 0x0000000916167223 */ /* 0x008fe40000000005 */
[----:B------:R-:W-:Y:S04]  /*0760*/  LDS R9, [R16+0x300] ;  /* 0x0003000010097984 */ /* 0x000fe80000000800 */
[----:B------:R-:W2:Y:S01]  /*0770*/  LDS.128 R4, [R2+0x30] ;  /* 0x0000300002047984 */ /* 0x000ea20000000c00 */
[----:B----4-:R-:W-:-:S03]  /*0780*/  FFMA R23, R23, R10, R22 ;  /* 0x0000000a17177223 */ /* 0x010fc60000000016 */
[----:B------:R-:W3:Y:S04]  /*0790*/  LDS R27, [R16+0x340] ;  /* 0x00034000101b7984 */ /* 0x000ee80000000800 */
[----:B------:R-:W4:Y:S04]  /*07a0*/  LDS R22, [R16+0x380] ;  /* 0x0003800010167984 */ /* 0x000f280000000800 */
[----:B------:R-:W5:Y:S01]  /*07b0*/  LDS R10, [R16+0x3c0] ;  /* 0x0003c000100a7984 */ /* 0x000f620000000800 */
[----:B------:R-:W-:-:S04]  /*07c0*/  UIADD3 UR4, UPT, UPT, UR4, 0x2, URZ ;  /* 0x0000000204047890 */ /* 0x000fc8000fffe0ff */
[----:B------:R-:W-:Y:S01]  /*07d0*/  UISETP.NE.AND UP0, UPT, UR4, URZ, UPT ;  /* 0x000000ff0400728c */ /* 0x000fe2000bf05270 */
[----:B-1----:R-:W-:-:S04]  /*07e0*/  FFMA R11, R8, R11, R23 ;  /* 0x0000000b080b7223 */ /* 0x002fc80000000017 */
[----:B--2---:R-:W-:-:S04]  /*07f0*/  FFMA R4, R4, R9, R11 ;  /* 0x0000000904047223 */ /* 0x004fc8000000000b */
[----:B---3--:R-:W-:-:S04]  /*0800*/  FFMA R5, R27, R5, R4 ;  /* 0x000000051b057223 */ /* 0x008fc80000000004 */
[----:B----4-:R-:W-:Y:S01]  /*0810*/  FFMA R5, R22, R6, R5 ;  /* 0x0000000616057223 */ /* 0x010fe20000000005 */
[----:B0-----:R-:W-:Y:S02]  /*0820*/  MOV R22, R12 ;  /* 0x0000000c00167202 */ /* 0x001fe40000000f00 */
[----:B------:R-:W-:Y:S01]  /*0830*/  IADD3 R14, PT, PT, R14, 0x20, RZ ;  /* 0x000000200e0e7810 */ /* 0x000fe20007ffe0ff */
[----:B-----5:R-:W-:Y:S01]  /*0840*/  FFMA R27, R10, R7, R5 ;  /* 0x000000070a1b7223 */ /* 0x020fe20000000005 */
[C---:B------:R-:W-:Y:S02]  /*0850*/  LEA R15, R22.reuse, R15, 0x5 ;  /* 0x0000000f160f7211 */ /* 0x040fe400078e28ff */
[----:B------:R-:W-:Y:S01]  /*0860*/  LEA R17, R22, R17, 0x5 ;  /* 0x0000001116117211 */ /* 0x000fe200078e28ff */
[----:B------:R-:W-:Y:S06]  /*0870*/  BRA.U UP0, `(.L_x_1) ;  /* 0xfffffff900747547 */ /* 0x000fec000b83ffff */
[----:B------:R-:W-:-:S04]  /*0880*/  USHF.L.U32 UR4, UR7, 0x4, URZ ;  /* 0x0000000407047899 */ /* 0x000fc800080006ff */
[----:B------:R-:W-:-:S12]  /*0890*/  ULOP3.LUT UR4, UR4, 0xffffffe0, URZ, 0xc0, !UPT ;  /* 0xffffffe004047892 */ /* 0x000fd8000f8ec0ff */
.L_x_0:
[----:B------:R-:W-:Y:S01]  /*08a0*/  ULOP3.LUT UR5, UR7, 0x1, URZ, 0xc0, !UPT ;  /* 0x0000000107057892 */ /* 0x000fe2000f8ec0ff */
[----:B------:R-:W-:-:S03]  /*08b0*/  VIMNMX R5, PT, PT, R0, R3, !PT ;  /* 0x0000000300057248 */ /* 0x000fc60007fe0100 */
[----:B------:R-:W-:Y:S01]  /*08c0*/  UISETP.NE.U32.AND UP0, UPT, UR5, 0x1, UPT ;  /* 0x000000010500788c */ /* 0x000fe2000bf05070 */
[----:B------:R-:W-:-:S08]  /*08d0*/  ISETP.GE.AND P2, PT, R5, R22, PT ;  /* 0x000000160500720c */ /* 0x000fd00003f46270 */
[----:B------:R-:W-:Y:S05]  /*08e0*/  BRA.U UP0, `(.L_x_2) ;  /* 0x0000000100cc7547 */ /* 0x000fea000b800000 */
[----:B------:R-:W-:Y:S01]  /*08f0*/  IADD3 R13, PT, PT, R13, UR4, RZ ;  /* 0x000000040d0d7c10 */ /* 0x000fe2000fffe0ff */
[----:B------:R-:W-:Y:S01]  /*0900*/  HFMA2 R24, -RZ, RZ, 0, 0 ;  /* 0x00000000ff187431 */ /* 0x000fe200000001ff */
[----:B------:R-:W-:Y:S02]  /*0910*/  IADD3 R21, PT, PT, R21, UR4, RZ ;  /* 0x0000000415157c10 */ /* 0x000fe4000fffe0ff */
[----:B------:R-:W-:Y:S01]  /*0920*/  MOV R23, RZ ;  /* 0x000000ff00177202 */ /* 0x000fe20000000f00 */
[----:B------:R-:W-:Y:S01]  /*0930*/  IMAD R5, R13, R22, R3 ;  /* 0x000000160d057224 */ /* 0x000fe200078e0203 */
[----:B------:R-:W-:-:S04]  /*0940*/  ISETP.GE.AND P0, PT, R21, R20, PT ;  /* 0x000000141500720c */ /* 0x000fc80003f06270 */
[----:B------:R-:W-:-:S09]  /*0950*/  ISETP.GE.AND P1, PT, R5, R20, PT ;  /* 0x000000140500720c */ /* 0x000fd20003f26270 */
[----:B------:R-:W0:Y:S08]  /*0960*/  @!P0 LDC.64 R12, c[0x0][0x380] ;  /* 0x0000e000ff0c8b82 */ /* 0x000e300000000a00 */
[----:B------:R-:W1:Y:S01]  /*0970*/  @!P1 LDC.64 R14, c[0x0][0x388] ;  /* 0x0000e200ff0e9b82 */ /* 0x000e620000000a00 */
[----:B0-----:R-:W-:-:S05]  /*0980*/  @!P0 IMAD.WIDE R12, R21, 0x4, R12 ;  /* 0x00000004150c8825 */ /* 0x001fca00078e020c */
[----:B------:R-:W2:Y:S01]  /*0990*/  @!P0 LDG.E R24, desc[UR8][R12.64] ;  /* 0x000000080c188981 */ /* 0x000ea2000c1e1900 */
[----:B-1----:R-:W-:-:S05]  /*09a0*/  @!P1 IMAD.WIDE R14, R5, 0x4, R14 ;  /* 0x00000004050e9825 */ /* 0x002fca00078e020e */
[----:B------:R-:W3:Y:S04]  /*09b0*/  @!P1 LDG.E R23, desc[UR8][R14.64] ;  /* 0x000000080e179981 */ /* 0x000ee8000c1e1900 */
[----:B--2---:R-:W-:Y:S04]  /*09c0*/  STS [R19], R24 ;  /* 0x0000001813007388 */ /* 0x004fe80000000800 */
[----:B---3--:R-:W-:Y:S04]  /*09d0*/  STS [R18], R23 ;  /* 0x0000001712007388 */ /* 0x008fe80000000800 */
[----:B------:R-:W-:Y:S04]  /*09e0*/  LDS R26, [R16] ;  /* 0x00000000101a7984 */ /* 0x000fe80000000800 */
[----:B------:R-:W0:Y:S04]  /*09f0*/  LDS.128 R4, [R2] ;  /* 0x0000000002047984 */ /* 0x000e280000000c00 */
[----:B------:R-:W1:Y:S04]  /*0a00*/  LDS R29, [R16+0x40] ;  /* 0x00004000101d7984 */ /* 0x000e680000000800 */
[----:B------:R-:W2:Y:S04]  /*0a10*/  LDS R25, [R16+0x80] ;  /* 0x0000800010197984 */ /* 0x000ea80000000800 */
[----:B------:R-:W3:Y:S04]  /*0a20*/  LDS R28, [R16+0xc0] ;  /* 0x0000c000101c7984 */ /* 0x000ee80000000800 */
[----:B------:R-:W-:Y:S04]  /*0a30*/  LDS R17, [R16+0x100] ;  /* 0x0001000010117984 */ /* 0x000fe80000000800 */
[----:B------:R-:W4:Y:S04]  /*0a40*/  LDS.128 R8, [R2+0x10] ;  /* 0x0000100002087984 */ /* 0x000f280000000c00 */
[----:B------:R-:W5:Y:S04]  /*0a50*/  LDS R20, [R16+0x140] ;  /* 0x0001400010147984 */ /* 0x000f680000000800 */
[----:B------:R-:W5:Y:S04]  /*0a60*/  LDS R21, [R16+0x180] ;  /* 0x0001800010157984 */ /* 0x000f680000000800 */
[----:B------:R-:W5:Y:S04]  /*0a70*/  LDS R24, [R16+0x1c0] ;  /* 0x0001c00010187984 */ /* 0x000f680000000800 */
[----:B------:R-:W-:Y:S04]  /*0a80*/  LDS R19, [R16+0x200] ;  /* 0x0002000010137984 */ /* 0x000fe80000000800 */
[----:B------:R-:W5:Y:S01]  /*0a90*/  LDS.128 R12, [R2+0x20] ;  /* 0x00002000020c7984 */ /* 0x000f620000000c00 */
[----:B0-----:R-:W-:-:S03]  /*0aa0*/  FFMA R4, R4, R26, R27 ;  /* 0x0000001a04047223 */ /* 0x001fc6000000001b */
[----:B------:R-:W0:Y:S01]  /*0ab0*/  LDS R18, [R16+0x240] ;  /* 0x0002400010127984 */ /* 0x000e220000000800 */
[----:B-1----:R-:W-:-:S03]  /*0ac0*/  FFMA R4, R29, R5, R4 ;  /* 0x000000051d047223 */ /* 0x002fc60000000004 */
[----:B------:R-:W1:Y:S01]  /*0ad0*/  LDS R23, [R16+0x280] ;  /* 0x0002800010177984 */ /* 0x000e620000000800 */
[----:B--2---:R-:W-:-:S03]  /*0ae0*/  FFMA R25, R25, R6, R4 ;  /* 0x0000000619197223 */ /* 0x004fc60000000004 */
[----:B------:R-:W2:Y:S01]  /*0af0*/  LDS R26, [R16+0x2c0] ;  /* 0x0002c000101a7984 */ /* 0x000ea20000000800 */
[----:B---3--:R-:W-:-:S03]  /*0b00*/  FFMA R27, R28, R7, R25 ;  /* 0x000000071c1b7223 */ /* 0x008fc60000000019 */
[----:B------:R-:W-:Y:S04]  /*0b10*/  LDS R25, [R16+0x300] ;  /* 0x0003000010197984 */ /* 0x000fe80000000800 */
[----:B------:R-:W3:Y:S01]  /*0b20*/  LDS.128 R4, [R2+0x30] ;  /* 0x0000300002047984 */ /* 0x000ee20000000c00 */
[----:B----4-:R-:W-:-:S03]  /*0b30*/  FFMA R17, R8, R17, R27 ;  /* 0x0000001108117223 */ /* 0x010fc6000000001b */
[----:B------:R-:W4:Y:S01]  /*0b40*/  LDS R8, [R16+0x340] ;  /* 0x0003400010087984 */ /* 0x000f220000000800 */
[----:B-----5:R-:W-:-:S03]  /*0b50*/  FFMA R28, R20, R9, R17 ;  /* 0x00000009141c7223 */ /* 0x020fc60000000011 */
[----:B------:R-:W5:Y:S04]  /*0b60*/  LDS R9, [R16+0x380] ;  /* 0x0003800010097984 */ /* 0x000f680000000800 */
[----:B------:R-:W5:Y:S01]  /*0b70*/  LDS R20, [R16+0x3c0] ;  /* 0x0003c00010147984 */ /* 0x000f620000000800 */
[----:B------:R-:W-:-:S04]  /*0b80*/  FFMA R21, R21, R10, R28 ;  /* 0x0000000a15157223 */ /* 0x000fc8000000001c */
[----:B------:R-:W-:-:S04]  /*0b90*/  FFMA R11, R24, R11, R21 ;  /* 0x0000000b180b7223 */ /* 0x000fc80000000015 */
[----:B------:R-:W-:-:S04]  /*0ba0*/  FFMA R11, R12, R19, R11 ;  /* 0x000000130c0b7223 */ /* 0x000fc8000000000b */
[----:B0-----:R-:W-:-:S04]  /*0bb0*/  FFMA R18, R18, R13, R11 ;  /* 0x0000000d12127223 */ /* 0x001fc8000000000b */
[----:B-1----:R-:W-:-:S04]  /*0bc0*/  FFMA R23, R23, R14, R18 ;  /* 0x0000000e17177223 */ /* 0x002fc80000000012 */
[----:B--2---:R-:W-:-:S04]  /*0bd0*/  FFMA R15, R26, R15, R23 ;  /* 0x0000000f1a0f7223 */ /* 0x004fc80000000017 */
[----:B---3--:R-:W-:-:S04]  /*0be0*/  FFMA R15, R4, R25, R15 ;  /* 0x00000019040f7223 */ /* 0x008fc8000000000f */
[----:B----4-:R-:W-:-:S04]  /*0bf0*/  FFMA R8, R8, R5, R15 ;  /* 0x0000000508087223 */ /* 0x010fc8000000000f */
[----:B-----5:R-:W-:-:S04]  /*0c00*/  FFMA R9, R9, R6, R8 ;  /* 0x0000000609097223 */ /* 0x020fc80000000008 */
[----:B------:R-:W-:-:S07]  /*0c10*/  FFMA R27, R20, R7, R9 ;  /* 0x00000007141b7223 */ /* 0x000fce0000000009 */
.L_x_2:
[----:B------:R-:W-:Y:S05]  /*0c20*/  @P2 EXIT ;  /* 0x000000000000294d */ /* 0x000fea0003800000 */
[----:B------:R-:W0:Y:S01]  /*0c30*/  LDC.64 R4, c[0x0][0x390] ;  /* 0x0000e400ff047b82 */ /* 0x000e220000000a00 */
[----:B------:R-:W-:-:S04]  /*0c40*/  IMAD R3, R0, R22, R3 ;  /* 0x0000001600037224 */ /* 0x000fc800078e0203 */
[----:B0-----:R-:W-:-:S05]  /*0c50*/  IMAD.WIDE.U32 R2, R3, 0x4, R4 ;  /* 0x0000000403027825 */ /* 0x001fca00078e0004 */
[----:B------:R-:W-:Y:S01]  /*0c60*/  STG.E desc[UR8][R2.64], R27 ;  /* 0x0000001b02007986 */ /* 0x000fe2000c101908 */
[----:B------:R-:W-:Y:S05]  /*0c70*/  EXIT ;  /* 0x000000000000794d */ /* 0x000fea0003800000 */
.L_x_3:
[----:B------:R-:W-:-:S00]  /*0c80*/  BRA `(.L_x_3) ;  /* 0xfffffffc00fc7947 */ /* 0x000fc0000383ffff */
[----:B------:R-:W-:-:S00]  /*0c90*/  NOP ;  /* 0x0000000000007918 */ /* 0x000fc00000000000 */
        /* <DEDUP_REMOVED lines=14> */
.L_x_4:


//--------------------- .nv.shared._Z10tiling_mulPfS_S_i --------------------------
	.section	.nv.shared._Z10tiling_mulPfS_S_i,"aw",@nobits
	.sectionflags	@""
	.align	4
.nv.shared._Z10tiling_mulPfS_S_i:
	.zero		3072


//--------------------- .nv.shared.reserved.0     --------------------------
	.section	.nv.shared.reserved.0,"aw",@nobits
	.weak		__nv_reservedSMEM_offset_0_alias
	.size		__nv_reservedSMEM_offset_0_alias, 0, 64
	.other		__nv_reservedSMEM_offset_0_alias,@"STO_CUDA_RESERVED_SHARED STV_DEFAULT"
__nv_reservedSMEM_offset_0_alias:
	.zero		0
	.zero		64


//--------------------- .nv.constant0._Z10tiling_mulPfS_S_i --------------------------
	.section	.nv.constant0._Z10tiling_mulPfS_S_i,"a",@progbits
	.sectionflags	@""
	.align	4
.nv.constant0._Z10tiling_mulPfS_S_i:
	.zero		924


//--------------------- SYMBOLS --------------------------

	.type		.nv.reservedSmem.offset0,@object
	.size		.nv.reservedSmem.offset0,0x4
	.type		.nv.reservedSmem.cap,@object
	.size		.nv.reservedSmem.cap,0x4
